//
// Generated by NVIDIA NVVM Compiler
//
// Compiler Build ID: CL-36424714
// Cuda compilation tools, release 13.0, V13.0.88
// Based on NVVM 20.0.0
//

.version 9.0
.target sm_100
.address_size 64

	// .globl	_Z14d2h_const_dataPK6VectorPPS_i

.visible .entry _Z14d2h_const_dataPK6VectorPPS_i(
	.param .u64 .ptr .align 1 _Z14d2h_const_dataPK6VectorPPS_i_param_0,
	.param .u64 .ptr .align 1 _Z14d2h_const_dataPK6VectorPPS_i_param_1,
	.param .u32 _Z14d2h_const_dataPK6VectorPPS_i_param_2
)
{
	.reg .pred 	%p<2>;
	.reg .b32 	%r<13>;
	.reg .b64 	%rd<9>;

	ld.param.u64 	%rd1, [_Z14d2h_const_dataPK6VectorPPS_i_param_1];
	ld.param.u32 	%r2, [_Z14d2h_const_dataPK6VectorPPS_i_param_2];
	mov.u32 	%r3, %ctaid.x;
	mov.u32 	%r4, %ntid.x;
	mov.u32 	%r5, %tid.x;
	mad.lo.s32 	%r1, %r3, %r4, %r5;
	setp.ge.s32 	%p1, %r1, %r2;
	@%p1 bra 	$L__BB0_2;
	cvta.to.global.u64 	%rd2, %rd1;
	shr.s32 	%r6, %r1, 31;
	shr.u32 	%r7, %r6, 26;
	add.s32 	%r8, %r1, %r7;
	and.b32  	%r9, %r8, -64;
	sub.s32 	%r10, %r1, %r9;
	shr.s32 	%r11, %r8, 6;
	mul.wide.s32 	%rd3, %r11, 8;
	add.s64 	%rd4, %rd2, %rd3;
	ld.global.nc.u64 	%rd5, [%rd4];
	cvta.to.global.u64 	%rd6, %rd5;
	mul.wide.s32 	%rd7, %r10, 4;
	add.s64 	%rd8, %rd6, %rd7;
	mov.b32 	%r12, 1036831949;
	st.global.u32 	[%rd8], %r12;
$L__BB0_2:
	ret;

}
	// .globl	_Z12d2h_hbm_dataP6VectorPS0_i
.visible .entry _Z12d2h_hbm_dataP6VectorPS0_i(
	.param .u64 .ptr .align 1 _Z12d2h_hbm_dataP6VectorPS0_i_param_0,
	.param .u64 .ptr .align 1 _Z12d2h_hbm_dataP6VectorPS0_i_param_1,
	.param .u32 _Z12d2h_hbm_dataP6VectorPS0_i_param_2
)
{
	.reg .pred 	%p<2>;
	.reg .b32 	%r<12>;
	.reg .b32 	%f<2>;
	.reg .b64 	%rd<14>;

	ld.param.u64 	%rd1, [_Z12d2h_hbm_dataP6VectorPS0_i_param_0];
	ld.param.u64 	%rd2, [_Z12d2h_hbm_dataP6VectorPS0_i_param_1];
	ld.param.u32 	%r2, [_Z12d2h_hbm_dataP6VectorPS0_i_param_2];
	mov.u32 	%r3, %ctaid.x;
	mov.u32 	%r4, %ntid.x;
	mov.u32 	%r5, %tid.x;
	mad.lo.s32 	%r1, %r3, %r4, %r5;
	setp.ge.s32 	%p1, %r1, %r2;
	@%p1 bra 	$L__BB1_2;
	cvta.to.global.u64 	%rd3, %rd1;
	cvta.to.global.u64 	%rd4, %rd2;
	shr.s32 	%r6, %r1, 31;
	shr.u32 	%r7, %r6, 26;
	add.s32 	%r8, %r1, %r7;
	and.b32  	%r9, %r8, -64;
	sub.s32 	%r10, %r1, %r9;
	shr.s32 	%r11, %r8, 6;
	mul.wide.s32 	%rd5, %r11, 256;
	add.s64 	%rd6, %rd3, %rd5;
	mul.wide.s32 	%rd7, %r10, 4;
	add.s64 	%rd8, %rd6, %rd7;
	ld.global.nc.f32 	%f1, [%rd8];
	mul.wide.s32 	%rd9, %r11, 8;
	add.s64 	%rd10, %rd4, %rd9;
	ld.global.nc.u64 	%rd11, [%rd10];
	cvta.to.global.u64 	%rd12, %rd11;
	add.s64 	%rd13, %rd12, %rd7;
	st.global.f32 	[%rd13], %f1;
$L__BB1_2:
	ret;

}
	// .globl	_Z15create_fake_ptrPK6VectorPPS_Pii
.visible .entry _Z15create_fake_ptrPK6VectorPPS_Pii(
	.param .u64 .ptr .align 1 _Z15create_fake_ptrPK6VectorPPS_Pii_param_0,
	.param .u64 .ptr .align 1 _Z15create_fake_ptrPK6VectorPPS_Pii_param_1,
	.param .u64 .ptr .align 1 _Z15create_fake_ptrPK6VectorPPS_Pii_param_2,
	.param .u32 _Z15create_fake_ptrPK6VectorPPS_Pii_param_3
)
{
	.reg .pred 	%p<2>;
	.reg .b32 	%r<7>;
	.reg .b64 	%rd<12>;

	ld.param.u64 	%rd1, [_Z15create_fake_ptrPK6VectorPPS_Pii_param_0];
	ld.param.u64 	%rd2, [_Z15create_fake_ptrPK6VectorPPS_Pii_param_1];
	ld.param.u64 	%rd3, [_Z15create_fake_ptrPK6VectorPPS_Pii_param_2];
	ld.param.u32 	%r2, [_Z15create_fake_ptrPK6VectorPPS_Pii_param_3];
	mov.u32 	%r3, %ctaid.x;
	mov.u32 	%r4, %ntid.x;
	mov.u32 	%r5, %tid.x;
	mad.lo.s32 	%r1, %r3, %r4, %r5;
	setp.ge.s32 	%p1, %r1, %r2;
	@%p1 bra 	$L__BB2_2;
	cvta.to.global.u64 	%rd4, %rd3;
	cvta.to.global.u64 	%rd5, %rd2;
	mul.wide.s32 	%rd6, %r1, 4;
	add.s64 	%rd7, %rd4, %rd6;
	ld.global.nc.u32 	%r6, [%rd7];
	mul.wide.s32 	%rd8, %r6, 256;
	add.s64 	%rd9, %rd1, %rd8;
	mul.wide.s32 	%rd10, %r1, 8;
	add.s64 	%rd11, %rd5, %rd10;
	st.global.u64 	[%rd11], %rd9;
$L__BB2_2:
	ret;

}


// ===== COMPILED SASS (sm_100) =====

	.target	sm_100

	.elftype	@"ET_EXEC"


//--------------------- .note.nv.tkinfo           --------------------------
	.section	.note.nv.tkinfo,"",@"SHT_NOTE"
	.sectionflags	@"SHF_NOTE_NV_TKINFO"
	.tkinfo
        /*0018*/ 	.word	0x00000002
        /*0030*/ 	.string	""
        /*0030*/ 	.string	"ptxas"
        /*0030*/ 	.string	"Cuda compilation tools, release 13.0, V13.0.88"
        /*0030*/ 	.string	"Build cuda_13.0.r13.0/compiler.36424714_0"
        /*0030*/ 	.string	"-arch sm_100 -m 64 "



//--------------------- .note.nv.cuinfo           --------------------------
	.section	.note.nv.cuinfo,"",@"SHT_NOTE"
	.sectionflags	@"SHF_NOTE_NV_CUINFO"
        /*0018*/ 	.short	0x0002
        /*001a*/ 	.short	0x0064
        /*001c*/ 	.short	0x0082
	.zero		2


//--------------------- .nv.info                  --------------------------
	.section	.nv.info,"",@"SHT_CUDA_INFO"
	.align	4


	//----- nvinfo : EIATTR_REGCOUNT
	.align		4
        /*0000*/ 	.byte	0x04, 0x2f
        /*0002*/ 	.short	(.L_1 - .L_0)
	.align		4
.L_0:
        /*0004*/ 	.word	index@(_Z14d2h_const_dataPK6VectorPPS_i)
        /*0008*/ 	.word	0x0000000a


	//----- nvinfo : EIATTR_FRAME_SIZE
	.align		4
.L_1:
        /*000c*/ 	.byte	0x04, 0x11
        /*000e*/ 	.short	(.L_3 - .L_2)
	.align		4
.L_2:
        /*0010*/ 	.word	index@(_Z14d2h_const_dataPK6VectorPPS_i)
        /*0014*/ 	.word	0x00000000


	//----- nvinfo : EIATTR_REGCOUNT
	.align		4
.L_3:
        /*0018*/ 	.byte	0x04, 0x2f
        /*001a*/ 	.short	(.L_5 - .L_4)
	.align		4
.L_4:
        /*001c*/ 	.word	index@(_Z12d2h_hbm_dataP6VectorPS0_i)
        /*0020*/ 	.word	0x0000000c


	//----- nvinfo : EIATTR_FRAME_SIZE
	.align		4
.L_5:
        /*0024*/ 	.byte	0x04, 0x11
        /*0026*/ 	.short	(.L_7 - .L_6)
	.align		4
.L_6:
        /*0028*/ 	.word	index@(_Z12d2h_hbm_dataP6VectorPS0_i)
        /*002c*/ 	.word	0x00000000


	//----- nvinfo : EIATTR_REGCOUNT
	.align		4
.L_7:
        /*0030*/ 	.byte	0x04, 0x2f
        /*0032*/ 	.short	(.L_9 - .L_8)
	.align		4
.L_8:
        /*0034*/ 	.word	index@(_Z15create_fake_ptrPK6VectorPPS_Pii)
        /*0038*/ 	.word	0x0000000c


	//----- nvinfo : EIATTR_FRAME_SIZE
	.align		4
.L_9:
        /*003c*/ 	.byte	0x04, 0x11
        /*003e*/ 	.short	(.L_11 - .L_10)
	.align		4
.L_10:
        /*0040*/ 	.word	index@(_Z15create_fake_ptrPK6VectorPPS_Pii)
        /*0044*/ 	.word	0x00000000


	//----- nvinfo : EIATTR_MIN_STACK_SIZE
	.align		4
.L_11:
        /*0048*/ 	.byte	0x04, 0x12
        /*004a*/ 	.short	(.L_13 - .L_12)
	.align		4
.L_12:
        /*004c*/ 	.word	index@(_Z15create_fake_ptrPK6VectorPPS_Pii)
        /*0050*/ 	.word	0x00000000


	//----- nvinfo : EIATTR_MIN_STACK_SIZE
	.align		4
.L_13:
        /*0054*/ 	.byte	0x04, 0x12
        /*0056*/ 	.short	(.L_15 - .L_14)
	.align		4
.L_14:
        /*0058*/ 	.word	index@(_Z12d2h_hbm_dataP6VectorPS0_i)
        /*005c*/ 	.word	0x00000000


	//----- nvinfo : EIATTR_MIN_STACK_SIZE
	.align		4
.L_15:
        /*0060*/ 	.byte	0x04, 0x12
        /*0062*/ 	.short	(.L_17 - .L_16)
	.align		4
.L_16:
        /*0064*/ 	.word	index@(_Z14d2h_const_dataPK6VectorPPS_i)
        /*0068*/ 	.word	0x00000000
.L_17:


//--------------------- .nv.compat                --------------------------
	.section	.nv.compat,"",@"SHT_CUDA_COMPAT_INFO"
	.align	4
        /*0000*/ 	.byte	0x02, 0x09, 0x00, 0x00, 0x02, 0x02, 0x01, 0x00, 0x02, 0x05, 0x05, 0x00, 0x03, 0x07, 0x01, 0x01
        /*0010*/ 	.byte	0x02, 0x03, 0x00, 0x00, 0x02, 0x06, 0x01, 0x00, 0x04, 0x0b, 0x08, 0x00, 0x09, 0x00, 0x00, 0x00
        /*0020*/ 	.byte	0x00, 0x00, 0x00, 0x00


//--------------------- .nv.info._Z15create_fake_ptrPK6VectorPPS_Pii --------------------------
	.section	.nv.info._Z15create_fake_ptrPK6VectorPPS_Pii,"",@"SHT_CUDA_INFO"
	.sectionflags	@""
	.align	4


	//----- nvinfo : EIATTR_CUDA_API_VERSION
	.align		4
        /*0000*/ 	.byte	0x04, 0x37
        /*0002*/ 	.short	(.L_19 - .L_18)
.L_18:
        /*0004*/ 	.word	0x00000082


	//----- nvinfo : EIATTR_KPARAM_INFO
	.align		4
.L_19:
        /*0008*/ 	.byte	0x04, 0x17
        /*000a*/ 	.short	(.L_21 - .L_20)
.L_20:
        /*000c*/ 	.word	0x00000000
        /*0010*/ 	.short	0x0003
        /*0012*/ 	.short	0x0018
        /*0014*/ 	.byte	0x00, 0xf0, 0x11, 0x00


	//----- nvinfo : EIATTR_KPARAM_INFO
	.align		4
.L_21:
        /*0018*/ 	.byte	0x04, 0x17
        /*001a*/ 	.short	(.L_23 - .L_22)
.L_22:
        /*001c*/ 	.word	0x00000000
        /*0020*/ 	.short	0x0002
        /*0022*/ 	.short	0x0010
        /*0024*/ 	.byte	0x00, 0xf5, 0x21, 0x00


	//----- nvinfo : EIATTR_KPARAM_INFO
	.align		4
.L_23:
        /*0028*/ 	.byte	0x04, 0x17
        /*002a*/ 	.short	(.L_25 - .L_24)
.L_24:
        /*002c*/ 	.word	0x00000000
        /*0030*/ 	.short	0x0001
        /*0032*/ 	.short	0x0008
        /*0034*/ 	.byte	0x00, 0xf5, 0x21, 0x00


	//----- nvinfo : EIATTR_KPARAM_INFO
	.align		4
.L_25:
        /*0038*/ 	.byte	0x04, 0x17
        /*003a*/ 	.short	(.L_27 - .L_26)
.L_26:
        /*003c*/ 	.word	0x00000000
        /*0040*/ 	.short	0x0000
        /*0042*/ 	.short	0x0000
        /*0044*/ 	.byte	0x00, 0xf5, 0x21, 0x00


	//----- nvinfo : EIATTR_SPARSE_MMA_MASK
	.align		4
.L_27:
        /*0048*/ 	.byte	0x03, 0x50
        /*004a*/ 	.short	0x0000


	//----- nvinfo : EIATTR_MAXREG_COUNT
	.align		4
        /*004c*/ 	.byte	0x03, 0x1b
        /*004e*/ 	.short	0x00ff


	//----- nvinfo : EIATTR_MERCURY_ISA_VERSION
	.align		4
        /*0050*/ 	.byte	0x03, 0x5f
        /*0052*/ 	.short	0x0101


	//----- nvinfo : EIATTR_VRC_CTA_INIT_COUNT
	.align		4
        /*0054*/ 	.byte	0x02, 0x4a
	.zero		1
	.zero		1


	//----- nvinfo : EIATTR_EXIT_INSTR_OFFSETS
	.align		4
        /*0058*/ 	.byte	0x04, 0x1c
        /*005a*/ 	.short	(.L_29 - .L_28)


	//   ....[0]....
.L_28:
        /*005c*/ 	.word	0x00000070


	//   ....[1]....
        /*0060*/ 	.word	0x00000110


	//----- nvinfo : EIATTR_CBANK_PARAM_SIZE
	.align		4
.L_29:
        /*0064*/ 	.byte	0x03, 0x19
        /*0066*/ 	.short	0x001c


	//----- nvinfo : EIATTR_PARAM_CBANK
	.align		4
        /*0068*/ 	.byte	0x04, 0x0a
        /*006a*/ 	.short	(.L_31 - .L_30)
	.align		4
.L_30:
        /*006c*/ 	.word	index@(.nv.constant0._Z15create_fake_ptrPK6VectorPPS_Pii)
        /*0070*/ 	.short	0x0380
        /*0072*/ 	.short	0x001c


	//----- nvinfo : EIATTR_SW_WAR
	.align		4
.L_31:
        /*0074*/ 	.byte	0x04, 0x36
        /*0076*/ 	.short	(.L_33 - .L_32)
.L_32:
        /*0078*/ 	.word	0x00000008
.L_33:


//--------------------- .nv.info._Z12d2h_hbm_dataP6VectorPS0_i --------------------------
	.section	.nv.info._Z12d2h_hbm_dataP6VectorPS0_i,"",@"SHT_CUDA_INFO"
	.sectionflags	@""
	.align	4


	//----- nvinfo : EIATTR_CUDA_API_VERSION
	.align		4
        /*0000*/ 	.byte	0x04, 0x37
        /*0002*/ 	.short	(.L_35 - .L_34)
.L_34:
        /*0004*/ 	.word	0x00000082


	//----- nvinfo : EIATTR_KPARAM_INFO
	.align		4
.L_35:
        /*0008*/ 	.byte	0x04, 0x17
        /*000a*/ 	.short	(.L_37 - .L_36)
.L_36:
        /*000c*/ 	.word	0x00000000
        /*0010*/ 	.short	0x0002
        /*0012*/ 	.short	0x0010
        /*0014*/ 	.byte	0x00, 0xf0, 0x11, 0x00


	//----- nvinfo : EIATTR_KPARAM_INFO
	.align		4
.L_37:
        /*0018*/ 	.byte	0x04, 0x17
        /*001a*/ 	.short	(.L_39 - .L_38)
.L_38:
        /*001c*/ 	.word	0x00000000
        /*0020*/ 	.short	0x0001
        /*0022*/ 	.short	0x0008
        /*0024*/ 	.byte	0x00, 0xf5, 0x21, 0x00


	//----- nvinfo : EIATTR_KPARAM_INFO
	.align		4
.L_39:
        /*0028*/ 	.byte	0x04, 0x17
        /*002a*/ 	.short	(.L_41 - .L_40)
.L_40:
        /*002c*/ 	.word	0x00000000
        /*0030*/ 	.short	0x0000
        /*0032*/ 	.short	0x0000
        /*0034*/ 	.byte	0x00, 0xf5, 0x21, 0x00


	//----- nvinfo : EIATTR_SPARSE_MMA_MASK
	.align		4
.L_41:
        /*0038*/ 	.byte	0x03, 0x50
        /*003a*/ 	.short	0x0000


	//----- nvinfo : EIATTR_MAXREG_COUNT
	.align		4
        /*003c*/ 	.byte	0x03, 0x1b
        /*003e*/ 	.short	0x00ff


	//----- nvinfo : EIATTR_MERCURY_ISA_VERSION
	.align		4
        /*0040*/ 	.byte	0x03, 0x5f
        /*0042*/ 	.short	0x0101


	//----- nvinfo : EIATTR_VRC_CTA_INIT_COUNT
	.align		4
        /*0044*/ 	.byte	0x02, 0x4a
	.zero		1
	.zero		1


	//----- nvinfo : EIATTR_EXIT_INSTR_OFFSETS
	.align		4
        /*0048*/ 	.byte	0x04, 0x1c
        /*004a*/ 	.short	(.L_43 - .L_42)


	//   ....[0]....
.L_42:
        /*004c*/ 	.word	0x00000070


	//   ....[1]....
        /*0050*/ 	.word	0x00000170


	//----- nvinfo : EIATTR_CBANK_PARAM_SIZE
	.align		4
.L_43:
        /*0054*/ 	.byte	0x03, 0x19
        /*0056*/ 	.short	0x0014


	//----- nvinfo : EIATTR_PARAM_CBANK
	.align		4
        /*0058*/ 	.byte	0x04, 0x0a
        /*005a*/ 	.short	(.L_45 - .L_44)
	.align		4
.L_44:
        /*005c*/ 	.word	index@(.nv.constant0._Z12d2h_hbm_dataP6VectorPS0_i)
        /*0060*/ 	.short	0x0380
        /*0062*/ 	.short	0x0014


	//----- nvinfo : EIATTR_SW_WAR
	.align		4
.L_45:
        /*0064*/ 	.byte	0x04, 0x36
        /*0066*/ 	.short	(.L_47 - .L_46)
.L_46:
        /*0068*/ 	.word	0x00000008
.L_47:


//--------------------- .nv.info._Z14d2h_const_dataPK6VectorPPS_i --------------------------
	.section	.nv.info._Z14d2h_const_dataPK6VectorPPS_i,"",@"SHT_CUDA_INFO"
	.sectionflags	@""
	.align	4


	//----- nvinfo : EIATTR_CUDA_API_VERSION
	.align		4
        /*0000*/ 	.byte	0x04, 0x37
        /*0002*/ 	.short	(.L_49 - .L_48)
.L_48:
        /*0004*/ 	.word	0x00000082


	//----- nvinfo : EIATTR_KPARAM_INFO
	.align		4
.L_49:
        /*0008*/ 	.byte	0x04, 0x17
        /*000a*/ 	.short	(.L_51 - .L_50)
.L_50:
        /*000c*/ 	.word	0x00000000
        /*0010*/ 	.short	0x0002
        /*0012*/ 	.short	0x0010
        /*0014*/ 	.byte	0x00, 0xf0, 0x11, 0x00


	//----- nvinfo : EIATTR_KPARAM_INFO
	.align		4
.L_51:
        /*0018*/ 	.byte	0x04, 0x17
        /*001a*/ 	.short	(.L_53 - .L_52)
.L_52:
        /*001c*/ 	.word	0x00000000
        /*0020*/ 	.short	0x0001
        /*0022*/ 	.short	0x0008
        /*0024*/ 	.byte	0x00, 0xf5, 0x21, 0x00


	//----- nvinfo : EIATTR_KPARAM_INFO
	.align		4
.L_53:
        /*0028*/ 	.byte	0x04, 0x17
        /*002a*/ 	.short	(.L_55 - .L_54)
.L_54:
        /*002c*/ 	.word	0x00000000
        /*0030*/ 	.short	0x0000
        /*0032*/ 	.short	0x0000
        /*0034*/ 	.byte	0x00, 0xf5, 0x21, 0x00


	//----- nvinfo : EIATTR_SPARSE_MMA_MASK
	.align		4
.L_55:
        /*0038*/ 	.byte	0x03, 0x50
        /*003a*/ 	.short	0x0000


	//----- nvinfo : EIATTR_MAXREG_COUNT
	.align		4
        /*003c*/ 	.byte	0x03, 0x1b
        /*003e*/ 	.short	0x00ff


	//----- nvinfo : EIATTR_MERCURY_ISA_VERSION
	.align		4
        /*0040*/ 	.byte	0x03, 0x5f
        /*0042*/ 	.short	0x0101


	//----- nvinfo : EIATTR_VRC_CTA_INIT_COUNT
	.align		4
        /*0044*/ 	.byte	0x02, 0x4a
	.zero		1
	.zero		1


	//----- nvinfo : EIATTR_EXIT_INSTR_OFFSETS
	.align		4
        /*0048*/ 	.byte	0x04, 0x1c
        /*004a*/ 	.short	(.L_57 - .L_56)


	//   ....[0]....
.L_56:
        /*004c*/ 	.word	0x00000070


	//   ....[1]....
        /*0050*/ 	.word	0x00000140


	//----- nvinfo : EIATTR_CBANK_PARAM_SIZE
	.align		4
.L_57:
        /*0054*/ 	.byte	0x03, 0x19
        /*0056*/ 	.short	0x0014


	//----- nvinfo : EIATTR_PARAM_CBANK
	.align		4
        /*0058*/ 	.byte	0x04, 0x0a
        /*005a*/ 	.short	(.L_59 - .L_58)
	.align		4
.L_58:
        /*005c*/ 	.word	index@(.nv.constant0._Z14d2h_const_dataPK6VectorPPS_i)
        /*0060*/ 	.short	0x0380
        /*0062*/ 	.short	0x0014


	//----- nvinfo : EIATTR_SW_WAR
	.align		4
.L_59:
        /*0064*/ 	.byte	0x04, 0x36
        /*0066*/ 	.short	(.L_61 - .L_60)
.L_60:
        /*0068*/ 	.word	0x00000008
.L_61:


//--------------------- .nv.callgraph             --------------------------
	.section	.nv.callgraph,"",@"SHT_CUDA_CALLGRAPH"
	.align	4
	.sectionentsize	8
	.align		4
        /*0000*/ 	.word	0x00000000
	.align		4
        /*0004*/ 	.word	0xffffffff
	.align		4
        /*0008*/ 	.word	0x00000000
	.align		4
        /*000c*/ 	.word	0xfffffffe
	.align		4
        /*0010*/ 	.word	0x00000000
	.align		4
        /*0014*/ 	.word	0xfffffffd
	.align		4
        /*0018*/ 	.word	0x00000000
	.align		4
        /*001c*/ 	.word	0xfffffffc


//--------------------- .text._Z15create_fake_ptrPK6VectorPPS_Pii --------------------------
	.section	.text._Z15create_fake_ptrPK6VectorPPS_Pii,"ax",@progbits
	.align	128
        .global         _Z15create_fake_ptrPK6VectorPPS_Pii
        .type           _Z15create_fake_ptrPK6VectorPPS_Pii,@function
        .size           _Z15create_fake_ptrPK6VectorPPS_Pii,(.L_x_3 - _Z15create_fake_ptrPK6VectorPPS_Pii)
        .other          _Z15create_fake_ptrPK6VectorPPS_Pii,@"STO_CUDA_ENTRY STV_DEFAULT"
_Z15create_fake_ptrPK6VectorPPS_Pii:
.text._Z15create_fake_ptrPK6VectorPPS_Pii:
[----:B------:R-:W-:Y:S01]  /*0000*/  LDC R1, c[0x0][0x37c] ;  /* 0x0000df00ff017b82 */ /* 0x000fe20000000800 */
[----:B------:R-:W0:Y:S07]  /*0010*/  S2R R0, SR_TID.X ;  /* 0x0000000000007919 */ /* 0x000e2e0000002100 */
[----:B------:R-:W0:Y:S01]  /*0020*/  S2UR UR4, SR_CTAID.X ;  /* 0x00000000000479c3 */ /* 0x000e220000002500 */
[----:B------:R-:W1:Y:S07]  /*0030*/  LDCU UR5, c[0x0][0x398] ;  /* 0x00007300ff0577ac */ /* 0x000e6e0008000800 */
[----:B------:R-:W0:Y:S02]  /*0040*/  LDC R9, c[0x0][0x360] ;  /* 0x0000d800ff097b82 */ /* 0x000e240000000800 */
[----:B0-----:R-:W-:-:S05]  /*0050*/  IMAD R9, R9, UR4, R0 ;  /* 0x0000000409097c24 */ /* 0x001fca000f8e0200 */
[----:B-1----:R-:W-:-:S13]  /*0060*/  ISETP.GE.AND P0, PT, R9, UR5, PT ;  /* 0x0000000509007c0c */ /* 0x002fda000bf06270 */
[----:B------:R-:W-:Y:S05]  /*0070*/  @P0 EXIT ;  /* 0x000000000000094d */ /* 0x000fea0003800000 */
[----:B------:R-:W0:Y:S01]  /*0080*/  LDC.64 R2, c[0x0][0x390] ;  /* 0x0000e400ff027b82 */ /* 0x000e220000000a00 */
[----:B------:R-:W1:Y:S07]  /*0090*/  LDCU.64 UR4, c[0x0][0x358] ;  /* 0x00006b00ff0477ac */ /* 0x000e6e0008000a00 */
[----:B------:R-:W2:Y:S08]  /*00a0*/  LDC.64 R6, c[0x0][0x388] ;  /* 0x0000e200ff067b82 */ /* 0x000eb00000000a00 */
[----:B------:R-:W3:Y:S01]  /*00b0*/  LDC.64 R4, c[0x0][0x380] ;  /* 0x0000e000ff047b82 */ /* 0x000ee20000000a00 */
[----:B0-----:R-:W-:-:S06]  /*00c0*/  IMAD.WIDE R2, R9, 0x4, R2 ;  /* 0x0000000409027825 */ /* 0x001fcc00078e0202 */
[----:B-1----:R-:W3:Y:S01]  /*00d0*/  LDG.E.CONSTANT R3, desc[UR4][R2.64] ;  /* 0x0000000402037981 */ /* 0x002ee2000c1e9900 */
[----:B--2---:R-:W-:-:S04]  /*00e0*/  IMAD.WIDE R6, R9, 0x8, R6 ;  /* 0x0000000809067825 */ /* 0x004fc800078e0206 */
[----:B---3--:R-:W-:-:S05]  /*00f0*/  IMAD.WIDE R4, R3, 0x100, R4 ;  /* 0x0000010003047825 */ /* 0x008fca00078e0204 */
[----:B------:R-:W-:Y:S01]  /*0100*/  STG.E.64 desc[UR4][R6.64], R4 ;  /* 0x0000000406007986 */ /* 0x000fe2000c101b04 */
[----:B------:R-:W-:Y:S05]  /*0110*/  EXIT ;  /* 0x000000000000794d */ /* 0x000fea0003800000 */
.L_x_0:
[----:B------:R-:W-:-:S00]  /*0120*/  BRA `(.L_x_0) ;  /* 0xfffffffc00fc7947 */ /* 0x000fc0000383ffff */
[----:B------:R-:W-:-:S00]  /*0130*/  NOP ;  /* 0x0000000000007918 */ /* 0x000fc00000000000 */
        /* <DEDUP_REMOVED lines=12> */
.L_x_3:


//--------------------- .text._Z12d2h_hbm_dataP6VectorPS0_i --------------------------
	.section	.text._Z12d2h_hbm_dataP6VectorPS0_i,"ax",@progbits
	.align	128
        .global         _Z12d2h_hbm_dataP6VectorPS0_i
        .type           _Z12d2h_hbm_dataP6VectorPS0_i,@function
        .size           _Z12d2h_hbm_dataP6VectorPS0_i,(.L_x_4 - _Z12d2h_hbm_dataP6VectorPS0_i)
        .other          _Z12d2h_hbm_dataP6VectorPS0_i,@"STO_CUDA_ENTRY STV_DEFAULT"
_Z12d2h_hbm_dataP6VectorPS0_i:
.text._Z12d2h_hbm_dataP6VectorPS0_i:
        /* <DEDUP_REMOVED lines=9> */
[----:B------:R-:W-:Y:S01]  /*0090*/  SHF.R.S32.HI R7, RZ, 0x1f, R0 ;  /* 0x0000001fff077819 */ /* 0x000fe20000011400 */
[----:B------:R-:W1:Y:S03]  /*00a0*/  LDCU.64 UR4, c[0x0][0x358] ;  /* 0x00006b00ff0477ac */ /* 0x000e660008000a00 */
[----:B------:R-:W-:-:S03]  /*00b0*/  LEA.HI R7, R7, R0, RZ, 0x6 ;  /* 0x0000000007077211 */ /* 0x000fc600078f30ff */
[----:B------:R-:W2:Y:S01]  /*00c0*/  LDC.64 R4, c[0x0][0x388] ;  /* 0x0000e200ff047b82 */ /* 0x000ea20000000a00 */
[----:B------:R-:W-:Y:S02]  /*00d0*/  SHF.R.S32.HI R9, RZ, 0x6, R7 ;  /* 0x00000006ff097819 */ /* 0x000fe40000011407 */
[----:B------:R-:W-:-:S04]  /*00e0*/  LOP3.LUT R7, R7, 0xffffffc0, RZ, 0xc0, !PT ;  /* 0xffffffc007077812 */ /* 0x000fc800078ec0ff */
[----:B------:R-:W-:Y:S01]  /*00f0*/  IADD3 R7, PT, PT, R0, -R7, RZ ;  /* 0x8000000700077210 */ /* 0x000fe20007ffe0ff */
[----:B0-----:R-:W-:-:S04]  /*0100*/  IMAD.WIDE R2, R9, 0x100, R2 ;  /* 0x0000010009027825 */ /* 0x001fc800078e0202 */
[----:B------:R-:W-:-:S04]  /*0110*/  IMAD.WIDE R2, R7, 0x4, R2 ;  /* 0x0000000407027825 */ /* 0x000fc800078e0202 */
[----:B--2---:R-:W-:Y:S02]  /*0120*/  IMAD.WIDE R4, R9, 0x8, R4 ;  /* 0x0000000809047825 */ /* 0x004fe400078e0204 */
[----:B-1----:R-:W2:Y:S04]  /*0130*/  LDG.E.CONSTANT R3, desc[UR4][R2.64] ;  /* 0x0000000402037981 */ /* 0x002ea8000c1e9900 */
[----:B------:R-:W3:Y:S02]  /*0140*/  LDG.E.64.CONSTANT R4, desc[UR4][R4.64] ;  /* 0x0000000404047981 */ /* 0x000ee4000c1e9b00 */
[----:B---3--:R-:W-:-:S05]  /*0150*/  IMAD.WIDE R6, R7, 0x4, R4 ;  /* 0x0000000407067825 */ /* 0x008fca00078e0204 */
[----:B--2---:R-:W-:Y:S01]  /*0160*/  STG.E desc[UR4][R6.64], R3 ;  /* 0x0000000306007986 */ /* 0x004fe2000c101904 */
[----:B------:R-:W-:Y:S05]  /*0170*/  EXIT ;  /* 0x000000000000794d */ /* 0x000fea0003800000 */
.L_x_1:
        /* <DEDUP_REMOVED lines=16> */
.L_x_4:


//--------------------- .text._Z14d2h_const_dataPK6VectorPPS_i --------------------------
	.section	.text._Z14d2h_const_dataPK6VectorPPS_i,"ax",@progbits
	.align	128
        .global         _Z14d2h_const_dataPK6VectorPPS_i
        .type           _Z14d2h_const_dataPK6VectorPPS_i,@function
        .size           _Z14d2h_const_dataPK6VectorPPS_i,(.L_x_5 - _Z14d2h_const_dataPK6VectorPPS_i)
        .other          _Z14d2h_const_dataPK6VectorPPS_i,@"STO_CUDA_ENTRY STV_DEFAULT"
_Z14d2h_const_dataPK6VectorPPS_i:
.text._Z14d2h_const_dataPK6VectorPPS_i:
        /* <DEDUP_REMOVED lines=11> */
[----:B------:R-:W-:-:S04]  /*00b0*/  LEA.HI R5, R5, R0, RZ, 0x6 ;  /* 0x0000000005057211 */ /* 0x000fc800078f30ff */
[----:B------:R-:W-:-:S05]  /*00c0*/  SHF.R.S32.HI R7, RZ, 0x6, R5 ;  /* 0x00000006ff077819 */ /* 0x000fca0000011405 */
[----:B0-----:R-:W-:-:S06]  /*00d0*/  IMAD.WIDE R2, R7, 0x8, R2 ;  /* 0x0000000807027825 */ /* 0x001fcc00078e0202 */
[----:B-1----:R-:W2:Y:S01]  /*00e0*/  LDG.E.64.CONSTANT R2, desc[UR4][R2.64] ;  /* 0x0000000402027981 */ /* 0x002ea2000c1e9b00 */
[----:B------:R-:W-:Y:S01]  /*00f0*/  LOP3.LUT R5, R5, 0xffffffc0, RZ, 0xc0, !PT ;  /* 0xffffffc005057812 */ /* 0x000fe200078ec0ff */
[----:B------:R-:W-:-:S04]  /*0100*/  IMAD.MOV.U32 R7, RZ, RZ, 0x3dcccccd ;  /* 0x3dcccccdff077424 */ /* 0x000fc800078e00ff */
[----:B------:R-:W-:-:S04]  /*0110*/  IMAD.IADD R5, R0, 0x1, -R5 ;  /* 0x0000000100057824 */ /* 0x000fc800078e0a05 */
[----:B--2---:R-:W-:-:S05]  /*0120*/  IMAD.WIDE R4, R5, 0x4, R2 ;  /* 0x0000000405047825 */ /* 0x004fca00078e0202 */
[----:B------:R-:W-:Y:S01]  /*0130*/  STG.E desc[UR4][R4.64], R7 ;  /* 0x0000000704007986 */ /* 0x000fe2000c101904 */
[----:B------:R-:W-:Y:S05]  /*0140*/  EXIT ;  /* 0x000000000000794d */ /* 0x000fea0003800000 */
.L_x_2:
        /* <DEDUP_REMOVED lines=11> */
.L_x_5:


//--------------------- .nv.shared.reserved.0     --------------------------
	.section	.nv.shared.reserved.0,"aw",@nobits
	.weak		__nv_reservedSMEM_offset_0_alias
	.size		__nv_reservedSMEM_offset_0_alias, 0, 64
	.other		__nv_reservedSMEM_offset_0_alias,@"STO_CUDA_RESERVED_SHARED STV_DEFAULT"
__nv_reservedSMEM_offset_0_alias:
	.zero		0
	.zero		64


//--------------------- .nv.constant0._Z15create_fake_ptrPK6VectorPPS_Pii --------------------------
	.section	.nv.constant0._Z15create_fake_ptrPK6VectorPPS_Pii,"a",@progbits
	.sectionflags	@""
	.align	4
.nv.constant0._Z15create_fake_ptrPK6VectorPPS_Pii:
	.zero		924


//--------------------- .nv.constant0._Z12d2h_hbm_dataP6VectorPS0_i --------------------------
	.section	.nv.constant0._Z12d2h_hbm_dataP6VectorPS0_i,"a",@progbits
	.sectionflags	@""
	.align	4
.nv.constant0._Z12d2h_hbm_dataP6VectorPS0_i:
	.zero		916


//--------------------- .nv.constant0._Z14d2h_const_dataPK6VectorPPS_i --------------------------
	.section	.nv.constant0._Z14d2h_const_dataPK6VectorPPS_i,"a",@progbits
	.sectionflags	@""
	.align	4
.nv.constant0._Z14d2h_const_dataPK6VectorPPS_i:
	.zero		916


//--------------------- SYMBOLS --------------------------

	.type		.nv.reservedSmem.offset0,@object
	.size		.nv.reservedSmem.offset0,0x4
